//
// Generated by NVIDIA NVVM Compiler
//
// Compiler Build ID: CL-36424714
// Cuda compilation tools, release 13.0, V13.0.88
// Based on NVVM 20.0.0
//

.version 9.0
.target sm_100
.address_size 64

	// .globl	_Z9bodyForceP4Bodyfi

.visible .entry _Z9bodyForceP4Bodyfi(
	.param .u64 .ptr .align 1 _Z9bodyForceP4Bodyfi_param_0,
	.param .f32 _Z9bodyForceP4Bodyfi_param_1,
	.param .u32 _Z9bodyForceP4Bodyfi_param_2
)
{
	.reg .pred 	%p<9>;
	.reg .b32 	%r<19>;
	.reg .b32 	%f<171>;
	.reg .b64 	%rd<13>;

	ld.param.u64 	%rd6, [_Z9bodyForceP4Bodyfi_param_0];
	ld.param.f32 	%f31, [_Z9bodyForceP4Bodyfi_param_1];
	ld.param.u32 	%r10, [_Z9bodyForceP4Bodyfi_param_2];
	cvta.to.global.u64 	%rd1, %rd6;
	mov.u32 	%r11, %ctaid.x;
	mov.u32 	%r12, %ntid.x;
	mov.u32 	%r13, %tid.x;
	mad.lo.s32 	%r1, %r11, %r12, %r13;
	setp.ge.s32 	%p1, %r1, %r10;
	@%p1 bra 	$L__BB0_11;
	mul.wide.s32 	%rd7, %r1, 24;
	add.s64 	%rd2, %rd1, %rd7;
	ld.global.f32 	%f1, [%rd2];
	ld.global.f32 	%f2, [%rd2+4];
	ld.global.f32 	%f3, [%rd2+8];
	setp.lt.s32 	%p2, %r10, 1;
	mov.f32 	%f168, 0f00000000;
	mov.f32 	%f169, %f168;
	mov.f32 	%f170, %f168;
	@%p2 bra 	$L__BB0_10;
	and.b32  	%r2, %r10, 3;
	setp.lt.u32 	%p3, %r10, 4;
	mov.f32 	%f170, 0f00000000;
	mov.b32 	%r18, 0;
	mov.f32 	%f169, %f170;
	mov.f32 	%f168, %f170;
	@%p3 bra 	$L__BB0_5;
	and.b32  	%r18, %r10, 2147483644;
	neg.s32 	%r16, %r18;
	add.s64 	%rd12, %rd1, 48;
	mov.f32 	%f170, 0f00000000;
$L__BB0_4:
	.pragma "nounroll";
	ld.global.f32 	%f36, [%rd12+-48];
	sub.f32 	%f37, %f36, %f1;
	ld.global.f32 	%f38, [%rd12+-44];
	sub.f32 	%f39, %f38, %f2;
	ld.global.f32 	%f40, [%rd12+-40];
	sub.f32 	%f41, %f40, %f3;
	mul.f32 	%f42, %f39, %f39;
	fma.rn.f32 	%f43, %f37, %f37, %f42;
	fma.rn.f32 	%f44, %f41, %f41, %f43;
	add.f32 	%f45, %f44, 0f3089705F;
	sqrt.rn.f32 	%f46, %f45;
	rcp.rn.f32 	%f47, %f46;
	mul.f32 	%f48, %f47, %f47;
	mul.f32 	%f49, %f47, %f48;
	fma.rn.f32 	%f50, %f37, %f49, %f168;
	fma.rn.f32 	%f51, %f39, %f49, %f169;
	fma.rn.f32 	%f52, %f41, %f49, %f170;
	ld.global.f32 	%f53, [%rd12+-24];
	sub.f32 	%f54, %f53, %f1;
	ld.global.f32 	%f55, [%rd12+-20];
	sub.f32 	%f56, %f55, %f2;
	ld.global.f32 	%f57, [%rd12+-16];
	sub.f32 	%f58, %f57, %f3;
	mul.f32 	%f59, %f56, %f56;
	fma.rn.f32 	%f60, %f54, %f54, %f59;
	fma.rn.f32 	%f61, %f58, %f58, %f60;
	add.f32 	%f62, %f61, 0f3089705F;
	sqrt.rn.f32 	%f63, %f62;
	rcp.rn.f32 	%f64, %f63;
	mul.f32 	%f65, %f64, %f64;
	mul.f32 	%f66, %f64, %f65;
	fma.rn.f32 	%f67, %f54, %f66, %f50;
	fma.rn.f32 	%f68, %f56, %f66, %f51;
	fma.rn.f32 	%f69, %f58, %f66, %f52;
	ld.global.f32 	%f70, [%rd12];
	sub.f32 	%f71, %f70, %f1;
	ld.global.f32 	%f72, [%rd12+4];
	sub.f32 	%f73, %f72, %f2;
	ld.global.f32 	%f74, [%rd12+8];
	sub.f32 	%f75, %f74, %f3;
	mul.f32 	%f76, %f73, %f73;
	fma.rn.f32 	%f77, %f71, %f71, %f76;
	fma.rn.f32 	%f78, %f75, %f75, %f77;
	add.f32 	%f79, %f78, 0f3089705F;
	sqrt.rn.f32 	%f80, %f79;
	rcp.rn.f32 	%f81, %f80;
	mul.f32 	%f82, %f81, %f81;
	mul.f32 	%f83, %f81, %f82;
	fma.rn.f32 	%f84, %f71, %f83, %f67;
	fma.rn.f32 	%f85, %f73, %f83, %f68;
	fma.rn.f32 	%f86, %f75, %f83, %f69;
	ld.global.f32 	%f87, [%rd12+24];
	sub.f32 	%f88, %f87, %f1;
	ld.global.f32 	%f89, [%rd12+28];
	sub.f32 	%f90, %f89, %f2;
	ld.global.f32 	%f91, [%rd12+32];
	sub.f32 	%f92, %f91, %f3;
	mul.f32 	%f93, %f90, %f90;
	fma.rn.f32 	%f94, %f88, %f88, %f93;
	fma.rn.f32 	%f95, %f92, %f92, %f94;
	add.f32 	%f96, %f95, 0f3089705F;
	sqrt.rn.f32 	%f97, %f96;
	rcp.rn.f32 	%f98, %f97;
	mul.f32 	%f99, %f98, %f98;
	mul.f32 	%f100, %f98, %f99;
	fma.rn.f32 	%f168, %f88, %f100, %f84;
	fma.rn.f32 	%f169, %f90, %f100, %f85;
	fma.rn.f32 	%f170, %f92, %f100, %f86;
	add.s32 	%r16, %r16, 4;
	add.s64 	%rd12, %rd12, 96;
	setp.ne.s32 	%p4, %r16, 0;
	@%p4 bra 	$L__BB0_4;
$L__BB0_5:
	setp.eq.s32 	%p5, %r2, 0;
	@%p5 bra 	$L__BB0_10;
	setp.eq.s32 	%p6, %r2, 1;
	@%p6 bra 	$L__BB0_8;
	mul.wide.u32 	%rd8, %r18, 24;
	add.s64 	%rd9, %rd1, %rd8;
	ld.global.f32 	%f102, [%rd9];
	sub.f32 	%f103, %f102, %f1;
	ld.global.f32 	%f104, [%rd9+4];
	sub.f32 	%f105, %f104, %f2;
	ld.global.f32 	%f106, [%rd9+8];
	sub.f32 	%f107, %f106, %f3;
	mul.f32 	%f108, %f105, %f105;
	fma.rn.f32 	%f109, %f103, %f103, %f108;
	fma.rn.f32 	%f110, %f107, %f107, %f109;
	add.f32 	%f111, %f110, 0f3089705F;
	sqrt.rn.f32 	%f112, %f111;
	rcp.rn.f32 	%f113, %f112;
	mul.f32 	%f114, %f113, %f113;
	mul.f32 	%f115, %f113, %f114;
	fma.rn.f32 	%f116, %f103, %f115, %f168;
	fma.rn.f32 	%f117, %f105, %f115, %f169;
	fma.rn.f32 	%f118, %f107, %f115, %f170;
	ld.global.f32 	%f119, [%rd9+24];
	sub.f32 	%f120, %f119, %f1;
	ld.global.f32 	%f121, [%rd9+28];
	sub.f32 	%f122, %f121, %f2;
	ld.global.f32 	%f123, [%rd9+32];
	sub.f32 	%f124, %f123, %f3;
	mul.f32 	%f125, %f122, %f122;
	fma.rn.f32 	%f126, %f120, %f120, %f125;
	fma.rn.f32 	%f127, %f124, %f124, %f126;
	add.f32 	%f128, %f127, 0f3089705F;
	sqrt.rn.f32 	%f129, %f128;
	rcp.rn.f32 	%f130, %f129;
	mul.f32 	%f131, %f130, %f130;
	mul.f32 	%f132, %f130, %f131;
	fma.rn.f32 	%f168, %f120, %f132, %f116;
	fma.rn.f32 	%f169, %f122, %f132, %f117;
	fma.rn.f32 	%f170, %f124, %f132, %f118;
	add.s32 	%r18, %r18, 2;
$L__BB0_8:
	and.b32  	%r15, %r10, 1;
	setp.eq.b32 	%p7, %r15, 1;
	not.pred 	%p8, %p7;
	@%p8 bra 	$L__BB0_10;
	mul.wide.u32 	%rd10, %r18, 24;
	add.s64 	%rd11, %rd1, %rd10;
	ld.global.f32 	%f133, [%rd11];
	sub.f32 	%f134, %f133, %f1;
	ld.global.f32 	%f135, [%rd11+4];
	sub.f32 	%f136, %f135, %f2;
	ld.global.f32 	%f137, [%rd11+8];
	sub.f32 	%f138, %f137, %f3;
	mul.f32 	%f139, %f136, %f136;
	fma.rn.f32 	%f140, %f134, %f134, %f139;
	fma.rn.f32 	%f141, %f138, %f138, %f140;
	add.f32 	%f142, %f141, 0f3089705F;
	sqrt.rn.f32 	%f143, %f142;
	rcp.rn.f32 	%f144, %f143;
	mul.f32 	%f145, %f144, %f144;
	mul.f32 	%f146, %f144, %f145;
	fma.rn.f32 	%f168, %f134, %f146, %f168;
	fma.rn.f32 	%f169, %f136, %f146, %f169;
	fma.rn.f32 	%f170, %f138, %f146, %f170;
$L__BB0_10:
	ld.global.f32 	%f147, [%rd2+12];
	fma.rn.f32 	%f148, %f31, %f168, %f147;
	st.global.f32 	[%rd2+12], %f148;
	ld.global.f32 	%f149, [%rd2+16];
	fma.rn.f32 	%f150, %f31, %f169, %f149;
	st.global.f32 	[%rd2+16], %f150;
	ld.global.f32 	%f151, [%rd2+20];
	fma.rn.f32 	%f152, %f31, %f170, %f151;
	st.global.f32 	[%rd2+20], %f152;
$L__BB0_11:
	ret;

}


// ===== COMPILED SASS (sm_100) =====

	.target	sm_100

	.elftype	@"ET_EXEC"


//--------------------- .note.nv.tkinfo           --------------------------
	.section	.note.nv.tkinfo,"",@"SHT_NOTE"
	.sectionflags	@"SHF_NOTE_NV_TKINFO"
	.tkinfo
        /*0018*/ 	.word	0x00000002
        /*0030*/ 	.string	""
        /*0030*/ 	.string	"ptxas"
        /*0030*/ 	.string	"Cuda compilation tools, release 13.0, V13.0.88"
        /*0030*/ 	.string	"Build cuda_13.0.r13.0/compiler.36424714_0"
        /*0030*/ 	.string	"-arch sm_100 -m 64 "



//--------------------- .note.nv.cuinfo           --------------------------
	.section	.note.nv.cuinfo,"",@"SHT_NOTE"
	.sectionflags	@"SHF_NOTE_NV_CUINFO"
        /*0018*/ 	.short	0x0002
        /*001a*/ 	.short	0x0064
        /*001c*/ 	.short	0x0082
	.zero		2


//--------------------- .nv.info                  --------------------------
	.section	.nv.info,"",@"SHT_CUDA_INFO"
	.align	4


	//----- nvinfo : EIATTR_REGCOUNT
	.align		4
        /*0000*/ 	.byte	0x04, 0x2f
        /*0002*/ 	.short	(.L_1 - .L_0)
	.align		4
.L_0:
        /*0004*/ 	.word	index@(_Z9bodyForceP4Bodyfi)
        /*0008*/ 	.word	0x0000001f


	//----- nvinfo : EIATTR_FRAME_SIZE
	.align		4
.L_1:
        /*000c*/ 	.byte	0x04, 0x11
        /*000e*/ 	.short	(.L_3 - .L_2)
	.align		4
.L_2:
        /*0010*/ 	.word	index@($__internal_1_$__cuda_sm20_sqrt_rn_f32_slowpath)
        /*0014*/ 	.word	0x00000000


	//----- nvinfo : EIATTR_FRAME_SIZE
	.align		4
.L_3:
        /*0018*/ 	.byte	0x04, 0x11
        /*001a*/ 	.short	(.L_5 - .L_4)
	.align		4
.L_4:
        /*001c*/ 	.word	index@($__internal_0_$__cuda_sm20_rcp_rn_f32_slowpath)
        /*0020*/ 	.word	0x00000000


	//----- nvinfo : EIATTR_FRAME_SIZE
	.align		4
.L_5:
        /*0024*/ 	.byte	0x04, 0x11
        /*0026*/ 	.short	(.L_7 - .L_6)
	.align		4
.L_6:
        /*0028*/ 	.word	index@(_Z9bodyForceP4Bodyfi)
        /*002c*/ 	.word	0x00000000


	//----- nvinfo : EIATTR_MIN_STACK_SIZE
	.align		4
.L_7:
        /*0030*/ 	.byte	0x04, 0x12
        /*0032*/ 	.short	(.L_9 - .L_8)
	.align		4
.L_8:
        /*0034*/ 	.word	index@(_Z9bodyForceP4Bodyfi)
        /*0038*/ 	.word	0x00000000
.L_9:


//--------------------- .nv.compat                --------------------------
	.section	.nv.compat,"",@"SHT_CUDA_COMPAT_INFO"
	.align	4
        /*0000*/ 	.byte	0x02, 0x09, 0x00, 0x00, 0x02, 0x02, 0x01, 0x00, 0x02, 0x05, 0x05, 0x00, 0x03, 0x07, 0x01, 0x01
        /*0010*/ 	.byte	0x02, 0x03, 0x00, 0x00, 0x02, 0x06, 0x01, 0x00, 0x04, 0x0b, 0x08, 0x00, 0x01, 0x00, 0x00, 0x00
        /*0020*/ 	.byte	0x00, 0x00, 0x00, 0x00


//--------------------- .nv.info._Z9bodyForceP4Bodyfi --------------------------
	.section	.nv.info._Z9bodyForceP4Bodyfi,"",@"SHT_CUDA_INFO"
	.sectionflags	@""
	.align	4


	//----- nvinfo : EIATTR_CUDA_API_VERSION
	.align		4
        /*0000*/ 	.byte	0x04, 0x37
        /*0002*/ 	.short	(.L_11 - .L_10)
.L_10:
        /*0004*/ 	.word	0x00000082


	//----- nvinfo : EIATTR_KPARAM_INFO
	.align		4
.L_11:
        /*0008*/ 	.byte	0x04, 0x17
        /*000a*/ 	.short	(.L_13 - .L_12)
.L_12:
        /*000c*/ 	.word	0x00000000
        /*0010*/ 	.short	0x0002
        /*0012*/ 	.short	0x000c
        /*0014*/ 	.byte	0x00, 0xf0, 0x11, 0x00


	//----- nvinfo : EIATTR_KPARAM_INFO
	.align		4
.L_13:
        /*0018*/ 	.byte	0x04, 0x17
        /*001a*/ 	.short	(.L_15 - .L_14)
.L_14:
        /*001c*/ 	.word	0x00000000
        /*0020*/ 	.short	0x0001
        /*0022*/ 	.short	0x0008
        /*0024*/ 	.byte	0x00, 0xf0, 0x11, 0x00


	//----- nvinfo : EIATTR_KPARAM_INFO
	.align		4
.L_15:
        /*0028*/ 	.byte	0x04, 0x17
        /*002a*/ 	.short	(.L_17 - .L_16)
.L_16:
        /*002c*/ 	.word	0x00000000
        /*0030*/ 	.short	0x0000
        /*0032*/ 	.short	0x0000
        /*0034*/ 	.byte	0x00, 0xf5, 0x21, 0x00


	//----- nvinfo : EIATTR_SPARSE_MMA_MASK
	.align		4
.L_17:
        /*0038*/ 	.byte	0x03, 0x50
        /*003a*/ 	.short	0x0000


	//----- nvinfo : EIATTR_MAXREG_COUNT
	.align		4
        /*003c*/ 	.byte	0x03, 0x1b
        /*003e*/ 	.short	0x00ff


	//----- nvinfo : EIATTR_MERCURY_ISA_VERSION
	.align		4
        /*0040*/ 	.byte	0x03, 0x5f
        /*0042*/ 	.short	0x0101


	//----- nvinfo : EIATTR_VRC_CTA_INIT_COUNT
	.align		4
        /*0044*/ 	.byte	0x02, 0x4a
	.zero		1
	.zero		1


	//----- nvinfo : EIATTR_EXIT_INSTR_OFFSETS
	.align		4
        /*0048*/ 	.byte	0x04, 0x1c
        /*004a*/ 	.short	(.L_19 - .L_18)


	//   ....[0]....
.L_18:
        /*004c*/ 	.word	0x00000070


	//   ....[1]....
        /*0050*/ 	.word	0x00001670


	//----- nvinfo : EIATTR_CRS_STACK_SIZE
	.align		4
.L_19:
        /*0054*/ 	.byte	0x04, 0x1e
        /*0056*/ 	.short	(.L_21 - .L_20)
.L_20:
        /*0058*/ 	.word	0x00000000


	//----- nvinfo : EIATTR_CBANK_PARAM_SIZE
	.align		4
.L_21:
        /*005c*/ 	.byte	0x03, 0x19
        /*005e*/ 	.short	0x0010


	//----- nvinfo : EIATTR_PARAM_CBANK
	.align		4
        /*0060*/ 	.byte	0x04, 0x0a
        /*0062*/ 	.short	(.L_23 - .L_22)
	.align		4
.L_22:
        /*0064*/ 	.word	index@(.nv.constant0._Z9bodyForceP4Bodyfi)
        /*0068*/ 	.short	0x0380
        /*006a*/ 	.short	0x0010


	//----- nvinfo : EIATTR_SW_WAR
	.align		4
.L_23:
        /*006c*/ 	.byte	0x04, 0x36
        /*006e*/ 	.short	(.L_25 - .L_24)
.L_24:
        /*0070*/ 	.word	0x00000008
.L_25:


//--------------------- .nv.callgraph             --------------------------
	.section	.nv.callgraph,"",@"SHT_CUDA_CALLGRAPH"
	.align	4
	.sectionentsize	8
	.align		4
        /*0000*/ 	.word	0x00000000
	.align		4
        /*0004*/ 	.word	0xffffffff
	.align		4
        /*0008*/ 	.word	0x00000000
	.align		4
        /*000c*/ 	.word	0xfffffffe
	.align		4
        /*0010*/ 	.word	0x00000000
	.align		4
        /*0014*/ 	.word	0xfffffffd
	.align		4
        /*0018*/ 	.word	0x00000000
	.align		4
        /*001c*/ 	.word	0xfffffffc


//--------------------- .text._Z9bodyForceP4Bodyfi --------------------------
	.section	.text._Z9bodyForceP4Bodyfi,"ax",@progbits
	.align	128
        .global         _Z9bodyForceP4Bodyfi
        .type           _Z9bodyForceP4Bodyfi,@function
        .size           _Z9bodyForceP4Bodyfi,(.L_x_53 - _Z9bodyForceP4Bodyfi)
        .other          _Z9bodyForceP4Bodyfi,@"STO_CUDA_ENTRY STV_DEFAULT"
_Z9bodyForceP4Bodyfi:
.text._Z9bodyForceP4Bodyfi:
[----:B------:R-:W-:Y:S01]  /*0000*/  LDC R1, c[0x0][0x37c] ;  /* 0x0000df00ff017b82 */ /* 0x000fe20000000800 */
[----:B------:R-:W0:Y:S07]  /*0010*/  S2R R0, SR_TID.X ;  /* 0x0000000000007919 */ /* 0x000e2e0000002100 */
[----:B------:R-:W0:Y:S01]  /*0020*/  S2UR UR4, SR_CTAID.X ;  /* 0x00000000000479c3 */ /* 0x000e220000002500 */
[----:B------:R-:W1:Y:S07]  /*0030*/  LDCU UR9, c[0x0][0x38c] ;  /* 0x00007180ff0977ac */ /* 0x000e6e0008000800 */
[----:B------:R-:W0:Y:S02]  /*0040*/  LDC R3, c[0x0][0x360] ;  /* 0x0000d800ff037b82 */ /* 0x000e240000000800 */
[----:B0-----:R-:W-:-:S05]  /*0050*/  IMAD R3, R3, UR4, R0 ;  /* 0x0000000403037c24 */ /* 0x001fca000f8e0200 */
[----:B-1----:R-:W-:-:S13]  /*0060*/  ISETP.GE.AND P0, PT, R3, UR9, PT ;  /* 0x0000000903007c0c */ /* 0x002fda000bf06270 */
[----:B------:R-:W-:Y:S05]  /*0070*/  @P0 EXIT ;  /* 0x000000000000094d */ /* 0x000fea0003800000 */
[----:B------:R-:W0:Y:S01]  /*0080*/  LDC.64 R16, c[0x0][0x380] ;  /* 0x0000e000ff107b82 */ /* 0x000e220000000a00 */
[----:B------:R-:W-:Y:S01]  /*0090*/  UISETP.GE.AND UP0, UPT, UR9, 0x1, UPT ;  /* 0x000000010900788c */ /* 0x000fe2000bf06270 */
[----:B------:R-:W-:Y:S01]  /*00a0*/  HFMA2 R23, -RZ, RZ, 0, 0 ;  /* 0x00000000ff177431 */ /* 0x000fe200000001ff */
[----:B------:R-:W1:Y:S01]  /*00b0*/  LDCU.64 UR10, c[0x0][0x358] ;  /* 0x00006b00ff0a77ac */ /* 0x000e620008000a00 */
[----:B0-----:R-:W-:Y:S01]  /*00c0*/  IMAD.WIDE R16, R3, 0x18, R16 ;  /* 0x0000001803107825 */ /* 0x001fe200078e0210 */
[----:B------:R-:W-:-:S05]  /*00d0*/  CS2R R2, SRZ ;  /* 0x0000000000027805 */ /* 0x000fca000001ff00 */
[----:B-1----:R-:W-:Y:S05]  /*00e0*/  BRA.U !UP0, `(.L_x_0) ;  /* 0x0000001508387547 */ /* 0x002fea000b800000 */
[----:B------:R0:W5:Y:S04]  /*00f0*/  LDG.E R10, desc[UR10][R16.64] ;  /* 0x0000000a100a7981 */ /* 0x000168000c1e1900 */
[----:B------:R0:W5:Y:S04]  /*0100*/  LDG.E R9, desc[UR10][R16.64+0x4] ;  /* 0x0000040a10097981 */ /* 0x000168000c1e1900 */
[----:B------:R0:W5:Y:S01]  /*0110*/  LDG.E R8, desc[UR10][R16.64+0x8] ;  /* 0x0000080a10087981 */ /* 0x000162000c1e1900 */
[----:B------:R-:W-:Y:S01]  /*0120*/  UISETP.GE.U32.AND UP0, UPT, UR9, 0x4, UPT ;  /* 0x000000040900788c */ /* 0x000fe2000bf06070 */
[----:B------:R-:W-:-:S02]  /*0130*/  CS2R R2, SRZ ;  /* 0x0000000000027805 */ /* 0x000fc4000001ff00 */
[----:B------:R-:W-:Y:S01]  /*0140*/  MOV R7, RZ ;  /* 0x000000ff00077202 */ /* 0x000fe20000000f00 */
[----:B------:R-:W-:Y:S01]  /*0150*/  ULOP3.LUT UR6, UR9, 0x3, URZ, 0xc0, !UPT ;  /* 0x0000000309067892 */ /* 0x000fe2000f8ec0ff */
[----:B------:R-:W-:-:S04]  /*0160*/  MOV R23, RZ ;  /* 0x000000ff00177202 */ /* 0x000fc80000000f00 */
[----:B0-----:R-:W-:Y:S07]  /*0170*/  BRA.U !UP0, `(.L_x_1) ;  /* 0x0000000908e47547 */ /* 0x001fee000b800000 */
[----:B------:R-:W0:Y:S01]  /*0180*/  LDCU.64 UR4, c[0x0][0x380] ;  /* 0x00007000ff0477ac */ /* 0x000e220008000a00 */
[----:B------:R-:W-:Y:S01]  /*0190*/  MOV R2, RZ ;  /* 0x000000ff00027202 */ /* 0x000fe20000000f00 */
[----:B------:R-:W-:-:S04]  /*01a0*/  ULOP3.LUT UR7, UR9, 0x7ffffffc, URZ, 0xc0, !UPT ;  /* 0x7ffffffc09077892 */ /* 0x000fc8000f8ec0ff */
[----:B------:R-:W-:Y:S02]  /*01b0*/  UIADD3 UR8, UPT, UPT, -UR7, URZ, URZ ;  /* 0x000000ff07087290 */ /* 0x000fe4000fffe1ff */
[----:B------:R-:W-:Y:S01]  /*01c0*/  MOV R7, UR7 ;  /* 0x0000000700077c02 */ /* 0x000fe20008000f00 */
[----:B0-----:R-:W-:-:S04]  /*01d0*/  UIADD3 UR4, UP0, UPT, UR4, 0x30, URZ ;  /* 0x0000003004047890 */ /* 0x001fc8000ff1e0ff */
[----:B------:R-:W-:Y:S02]  /*01e0*/  UIADD3.X UR5, UPT, UPT, URZ, UR5, URZ, UP0, !UPT ;  /* 0x00000005ff057290 */ /* 0x000fe400087fe4ff */
[----:B------:R-:W-:-:S04]  /*01f0*/  MOV R14, UR4 ;  /* 0x00000004000e7c02 */ /* 0x000fc80008000f00 */
[----:B------:R-:W-:-:S07]  /*0200*/  MOV R15, UR5 ;  /* 0x00000005000f7c02 */ /* 0x000fce0008000f00 */
.L_x_26:
[----:B------:R-:W2:Y:S04]  /*0210*/  LDG.E R4, desc[UR10][R14.64+-0x2c] ;  /* 0xffffd40a0e047981 */ /* 0x000ea8000c1e1900 */
[----:B------:R-:W3:Y:S04]  /*0220*/  LDG.E R5, desc[UR10][R14.64+-0x30] ;  /* 0xffffd00a0e057981 */ /* 0x000ee8000c1e1900 */
[----:B------:R-:W4:Y:S01]  /*0230*/  LDG.E R11, desc[UR10][R14.64+-0x28] ;  /* 0xffffd80a0e0b7981 */ /* 0x000f22000c1e1900 */
[----:B------:R-:W-:Y:S01]  /*0240*/  BSSY.RECONVERGENT B0, `(.L_x_2) ;  /* 0x0000014000007945 */ /* 0x000fe20003800200 */
[----:B--2--5:R-:W-:Y:S01]  /*0250*/  FADD R4, -R9, R4 ;  /* 0x0000000409047221 */ /* 0x024fe20000000100 */
[----:B---3--:R-:W-:-:S03]  /*0260*/  FADD R28, -R10, R5 ;  /* 0x000000050a1c7221 */ /* 0x008fc60000000100 */
[----:B------:R-:W-:Y:S01]  /*0270*/  FMUL R13, R4, R4 ;  /* 0x00000004040d7220 */ /* 0x000fe20000400000 */
[----:B----4-:R-:W-:-:S03]  /*0280*/  FADD R5, -R8, R11 ;  /* 0x0000000b08057221 */ /* 0x010fc60000000100 */
[----:B------:R-:W-:-:S04]  /*0290*/  FFMA R0, R28, R28, R13 ;  /* 0x0000001c1c007223 */ /* 0x000fc8000000000d */
[----:B------:R-:W-:-:S04]  /*02a0*/  FFMA R0, R5, R5, R0 ;  /* 0x0000000505007223 */ /* 0x000fc80000000000 */
[----:B------:R-:W-:-:S04]  /*02b0*/  FADD R11, R0, 9.9999997171806853657e-10 ;  /* 0x3089705f000b7421 */ /* 0x000fc80000000000 */
[----:B------:R0:W1:Y:S01]  /*02c0*/  MUFU.RSQ R6, R11 ;  /* 0x0000000b00067308 */ /* 0x0000620000001400 */
[----:B------:R-:W-:-:S04]  /*02d0*/  IADD3 R0, PT, PT, R11, -0xd000000, RZ ;  /* 0xf30000000b007810 */ /* 0x000fc80007ffe0ff */
[----:B------:R-:W-:-:S13]  /*02e0*/  ISETP.GT.U32.AND P0, PT, R0, 0x727fffff, PT ;  /* 0x727fffff0000780c */ /* 0x000fda0003f04070 */
[----:B01----:R-:W-:Y:S05]  /*02f0*/  @!P0 BRA `(.L_x_3) ;  /* 0x0000000000108947 */ /* 0x003fea0003800000 */
[----:B------:R-:W-:-:S07]  /*0300*/  MOV R0, 0x320 ;  /* 0x0000032000007802 */ /* 0x000fce0000000f00 */
[----:B------:R-:W-:Y:S05]  /*0310*/  CALL.REL.NOINC `($__internal_1_$__cuda_sm20_sqrt_rn_f32_slowpath) ;  /* 0x0000001400ac7944 */ /* 0x000fea0003c00000 */
[----:B------:R-:W-:Y:S01]  /*0320*/  MOV R0, R20 ;  /* 0x0000001400007202 */ /* 0x000fe20000000f00 */
[----:B------:R-:W-:Y:S06]  /*0330*/  BRA `(.L_x_4) ;  /* 0x0000000000107947 */ /* 0x000fec0003800000 */
.L_x_3:
[----:B------:R-:W-:Y:S01]  /*0340*/  FMUL.FTZ R0, R11, R6 ;  /* 0x000000060b007220 */ /* 0x000fe20000410000 */
[----:B------:R-:W-:-:S03]  /*0350*/  FMUL.FTZ R6, R6, 0.5 ;  /* 0x3f00000006067820 */ /* 0x000fc60000410000 */
[----:B------:R-:W-:-:S04]  /*0360*/  FFMA R11, -R0, R0, R11 ;  /* 0x00000000000b7223 */ /* 0x000fc8000000010b */
[----:B------:R-:W-:-:S07]  /*0370*/  FFMA R0, R11, R6, R0 ;  /* 0x000000060b007223 */ /* 0x000fce0000000000 */
.L_x_4:
[----:B------:R-:W-:Y:S05]  /*0380*/  BSYNC.RECONVERGENT B0 ;  /* 0x0000000000007941 */ /* 0x000fea0003800200 */
.L_x_2:
[----:B------:R-:W-:Y:S01]  /*0390*/  IADD3 R6, PT, PT, R0, 0x1800000, RZ ;  /* 0x0180000000067810 */ /* 0x000fe20007ffe0ff */
[----:B------:R-:W-:Y:S03]  /*03a0*/  BSSY.RECONVERGENT B0, `(.L_x_5) ;  /* 0x000000b000007945 */ /* 0x000fe60003800200 */
[----:B------:R-:W-:-:S04]  /*03b0*/  LOP3.LUT R6, R6, 0x7f800000, RZ, 0xc0, !PT ;  /* 0x7f80000006067812 */ /* 0x000fc800078ec0ff */
[----:B------:R-:W-:-:S13]  /*03c0*/  ISETP.GT.U32.AND P0, PT, R6, 0x1ffffff, PT ;  /* 0x01ffffff0600780c */ /* 0x000fda0003f04070 */
[----:B------:R-:W-:Y:S05]  /*03d0*/  @P0 BRA `(.L_x_6) ;  /* 0x00000000000c0947 */ /* 0x000fea0003800000 */
[----:B------:R-:W-:-:S07]  /*03e0*/  MOV R12, 0x400 ;  /* 0x00000400000c7802 */ /* 0x000fce0000000f00 */
[----:B------:R-:W-:Y:S05]  /*03f0*/  CALL.REL.NOINC `($__internal_0_$__cuda_sm20_rcp_rn_f32_slowpath) ;  /* 0x0000001000a07944 */ /* 0x000fea0003c00000 */
[----:B------:R-:W-:Y:S05]  /*0400*/  BRA `(.L_x_7) ;  /* 0x0000000000107947 */ /* 0x000fea0003800000 */
.L_x_6:
[----:B------:R-:W0:Y:S02]  /*0410*/  MUFU.RCP R13, R0 ;  /* 0x00000000000d7308 */ /* 0x000e240000001000 */
[----:B0-----:R-:W-:-:S04]  /*0420*/  FFMA R6, R13, R0, -1 ;  /* 0xbf8000000d067423 */ /* 0x001fc80000000000 */
[----:B------:R-:W-:-:S04]  /*0430*/  FADD.FTZ R6, -R6, -RZ ;  /* 0x800000ff06067221 */ /* 0x000fc80000010100 */
[----:B------:R-:W-:-:S07]  /*0440*/  FFMA R13, R13, R6, R13 ;  /* 0x000000060d0d7223 */ /* 0x000fce000000000d */
.L_x_7:
[----:B------:R-:W-:Y:S05]  /*0450*/  BSYNC.RECONVERGENT B0 ;  /* 0x0000000000007941 */ /* 0x000fea0003800200 */
.L_x_5:
[----:B------:R-:W2:Y:S04]  /*0460*/  LDG.E R22, desc[UR10][R14.64+-0x14] ;  /* 0xffffec0a0e167981 */ /* 0x000ea8000c1e1900 */
[----:B------:R-:W3:Y:S04]  /*0470*/  LDG.E R11, desc[UR10][R14.64+-0x18] ;  /* 0xffffe80a0e0b7981 */ /* 0x000ee8000c1e1900 */
[----:B------:R-:W4:Y:S01]  /*0480*/  LDG.E R19, desc[UR10][R14.64+-0x10] ;  /* 0xfffff00a0e137981 */ /* 0x000f22000c1e1900 */
[-C--:B------:R-:W-:Y:S01]  /*0490*/  FMUL R0, R13, R13.reuse ;  /* 0x0000000d0d007220 */ /* 0x080fe20000400000 */
[----:B------:R-:W-:Y:S03]  /*04a0*/  BSSY.RECONVERGENT B0, `(.L_x_8) ;  /* 0x0000019000007945 */ /* 0x000fe60003800200 */
[----:B------:R-:W-:-:S04]  /*04b0*/  FMUL R0, R0, R13 ;  /* 0x0000000d00007220 */ /* 0x000fc80000400000 */
[-C--:B------:R-:W-:Y:S01]  /*04c0*/  FFMA R25, R28, R0.reuse, R3 ;  /* 0x000000001c197223 */ /* 0x080fe20000000003 */
[-C--:B------:R-:W-:Y:S01]  /*04d0*/  FFMA R23, R4, R0.reuse, R23 ;  /* 0x0000000004177223 */ /* 0x080fe20000000017 */
[----:B------:R-:W-:Y:S01]  /*04e0*/  FFMA R5, R5, R0, R2 ;  /* 0x0000000005057223 */ /* 0x000fe20000000002 */
[----:B--2---:R-:W-:Y:S01]  /*04f0*/  FADD R22, -R9, R22 ;  /* 0x0000001609167221 */ /* 0x004fe20000000100 */
        /* <DEDUP_REMOVED lines=10> */
[----:B------:R-:W-:Y:S02]  /*05a0*/  MOV R11, R19 ;  /* 0x00000013000b7202 */ /* 0x000fe40000000f00 */
[----:B------:R-:W-:-:S07]  /*05b0*/  MOV R0, 0x5d0 ;  /* 0x000005d000007802 */ /* 0x000fce0000000f00 */
[----:B------:R-:W-:Y:S05]  /*05c0*/  CALL.REL.NOINC `($__internal_1_$__cuda_sm20_sqrt_rn_f32_slowpath) ;  /* 0x0000001400007944 */ /* 0x000fea0003c00000 */
[----:B------:R-:W-:Y:S01]  /*05d0*/  MOV R0, R20 ;  /* 0x0000001400007202 */ /* 0x000fe20000000f00 */
[----:B------:R-:W-:Y:S06]  /*05e0*/  BRA `(.L_x_10) ;  /* 0x0000000000107947 */ /* 0x000fec0003800000 */
.L_x_9:
[----:B------:R-:W-:Y:S01]  /*05f0*/  FMUL.FTZ R0, R19, R12 ;  /* 0x0000000c13007220 */ /* 0x000fe20000410000 */
[----:B------:R-:W-:-:S03]  /*0600*/  FMUL.FTZ R2, R12, 0.5 ;  /* 0x3f0000000c027820 */ /* 0x000fc60000410000 */
[----:B------:R-:W-:-:S04]  /*0610*/  FFMA R3, -R0, R0, R19 ;  /* 0x0000000000037223 */ /* 0x000fc80000000113 */
[----:B------:R-:W-:-:S07]  /*0620*/  FFMA R0, R3, R2, R0 ;  /* 0x0000000203007223 */ /* 0x000fce0000000000 */
.L_x_10:
[----:B------:R-:W-:Y:S05]  /*0630*/  BSYNC.RECONVERGENT B0 ;  /* 0x0000000000007941 */ /* 0x000fea0003800200 */
.L_x_8:
        /* <DEDUP_REMOVED lines=8> */
.L_x_12:
[----:B------:R-:W0:Y:S02]  /*06c0*/  MUFU.RCP R13, R0 ;  /* 0x00000000000d7308 */ /* 0x000e240000001000 */
[----:B0-----:R-:W-:-:S04]  /*06d0*/  FFMA R2, R13, R0, -1 ;  /* 0xbf8000000d027423 */ /* 0x001fc80000000000 */
[----:B------:R-:W-:-:S04]  /*06e0*/  FADD.FTZ R2, -R2, -RZ ;  /* 0x800000ff02027221 */ /* 0x000fc80000010100 */
[----:B------:R-:W-:-:S07]  /*06f0*/  FFMA R13, R13, R2, R13 ;  /* 0x000000020d0d7223 */ /* 0x000fce000000000d */
.L_x_13:
[----:B------:R-:W-:Y:S05]  /*0700*/  BSYNC.RECONVERGENT B0 ;  /* 0x0000000000007941 */ /* 0x000fea0003800200 */
.L_x_11:
[----:B------:R-:W2:Y:S04]  /*0710*/  LDG.E R4, desc[UR10][R14.64+0x4] ;  /* 0x0000040a0e047981 */ /* 0x000ea8000c1e1900 */
[----:B------:R-:W3:Y:S04]  /*0720*/  LDG.E R3, desc[UR10][R14.64] ;  /* 0x0000000a0e037981 */ /* 0x000ee8000c1e1900 */
[----:B------:R-:W4:Y:S01]  /*0730*/  LDG.E R11, desc[UR10][R14.64+0x8] ;  /* 0x0000080a0e0b7981 */ /* 0x000f22000c1e1900 */
[----:B------:R-:W-:Y:S01]  /*0740*/  BSSY.RECONVERGENT B0, `(.L_x_14) ;  /* 0x000001a000007945 */ /* 0x000fe20003800200 */
[----:B--2---:R-:W-:Y:S01]  /*0750*/  FADD R4, -R9, R4 ;  /* 0x0000000409047221 */ /* 0x004fe20000000100 */
[----:B---3--:R-:W-:-:S03]  /*0760*/  FADD R3, -R10, R3 ;  /* 0x000000030a037221 */ /* 0x008fc60000000100 */
[----:B------:R-:W-:Y:S01]  /*0770*/  FMUL R0, R4, R4 ;  /* 0x0000000404007220 */ /* 0x000fe20000400000 */
[----:B----4-:R-:W-:-:S03]  /*0780*/  FADD R2, -R8, R11 ;  /* 0x0000000b08027221 */ /* 0x010fc60000000100 */
[----:B------:R-:W-:Y:S01]  /*0790*/  FFMA R11, R3, R3, R0 ;  /* 0x00000003030b7223 */ /* 0x000fe20000000000 */
[----:B------:R-:W-:-:S03]  /*07a0*/  FMUL R0, R13, R13 ;  /* 0x0000000d0d007220 */ /* 0x000fc60000400000 */
[----:B------:R-:W-:Y:S01]  /*07b0*/  FFMA R11, R2, R2, R11 ;  /* 0x00000002020b7223 */ /* 0x000fe2000000000b */
[----:B------:R-:W-:-:S03]  /*07c0*/  FMUL R0, R0, R13 ;  /* 0x0000000d00007220 */ /* 0x000fc60000400000 */
[----:B------:R-:W-:Y:S01]  /*07d0*/  FADD R19, R11, 9.9999997171806853657e-10 ;  /* 0x3089705f0b137421 */ /* 0x000fe20000000000 */
[-C--:B------:R-:W-:Y:S01]  /*07e0*/  FFMA R24, R24, R0.reuse, R25 ;  /* 0x0000000018187223 */ /* 0x080fe20000000019 */
[-C--:B------:R-:W-:Y:S01]  /*07f0*/  FFMA R23, R22, R0.reuse, R23 ;  /* 0x0000000016177223 */ /* 0x080fe20000000017 */
[----:B------:R-:W-:Y:S01]  /*0800*/  FFMA R5, R6, R0, R5 ;  /* 0x0000000006057223 */ /* 0x000fe20000000005 */
        /* <DEDUP_REMOVED lines=9> */
.L_x_15:
[----:B------:R-:W-:Y:S01]  /*08a0*/  FMUL.FTZ R0, R19, R12 ;  /* 0x0000000c13007220 */ /* 0x000fe20000410000 */
[----:B------:R-:W-:-:S03]  /*08b0*/  FMUL.FTZ R6, R12, 0.5 ;  /* 0x3f0000000c067820 */ /* 0x000fc60000410000 */
[----:B------:R-:W-:-:S04]  /*08c0*/  FFMA R11, -R0, R0, R19 ;  /* 0x00000000000b7223 */ /* 0x000fc80000000113 */
[----:B------:R-:W-:-:S07]  /*08d0*/  FFMA R0, R11, R6, R0 ;  /* 0x000000060b007223 */ /* 0x000fce0000000000 */
.L_x_16:
[----:B------:R-:W-:Y:S05]  /*08e0*/  BSYNC.RECONVERGENT B0 ;  /* 0x0000000000007941 */ /* 0x000fea0003800200 */
.L_x_14:
        /* <DEDUP_REMOVED lines=8> */
.L_x_18:
[----:B------:R-:W0:Y:S02]  /*0970*/  MUFU.RCP R13, R0 ;  /* 0x00000000000d7308 */ /* 0x000e240000001000 */
[----:B0-----:R-:W-:-:S04]  /*0980*/  FFMA R6, R13, R0, -1 ;  /* 0xbf8000000d067423 */ /* 0x001fc80000000000 */
[----:B------:R-:W-:-:S04]  /*0990*/  FADD.FTZ R6, -R6, -RZ ;  /* 0x800000ff06067221 */ /* 0x000fc80000010100 */
[----:B------:R-:W-:-:S07]  /*09a0*/  FFMA R13, R13, R6, R13 ;  /* 0x000000060d0d7223 */ /* 0x000fce000000000d */
.L_x_19:
[----:B------:R-:W-:Y:S05]  /*09b0*/  BSYNC.RECONVERGENT B0 ;  /* 0x0000000000007941 */ /* 0x000fea0003800200 */
.L_x_17:
        /* <DEDUP_REMOVED lines=8> */
[----:B------:R-:W-:-:S04]  /*0a40*/  FFMA R0, R22, R22, R11 ;  /* 0x0000001616007223 */ /* 0x000fc8000000000b */
[----:B------:R-:W-:-:S04]  /*0a50*/  FFMA R0, R25, R25, R0 ;  /* 0x0000001919007223 */ /* 0x000fc80000000000 */
[----:B------:R-:W-:Y:S01]  /*0a60*/  FADD R19, R0, 9.9999997171806853657e-10 ;  /* 0x3089705f00137421 */ /* 0x000fe20000000000 */
[----:B------:R-:W-:-:S03]  /*0a70*/  FMUL R0, R13, R13 ;  /* 0x0000000d0d007220 */ /* 0x000fc60000400000 */
[----:B------:R0:W1:Y:S01]  /*0a80*/  MUFU.RSQ R12, R19 ;  /* 0x00000013000c7308 */ /* 0x0000620000001400 */
[----:B------:R-:W-:Y:S01]  /*0a90*/  IADD3 R11, PT, PT, R19, -0xd000000, RZ ;  /* 0xf3000000130b7810 */ /* 0x000fe20007ffe0ff */
[----:B------:R-:W-:-:S03]  /*0aa0*/  FMUL R0, R0, R13 ;  /* 0x0000000d00007220 */ /* 0x000fc60000400000 */
[----:B------:R-:W-:Y:S01]  /*0ab0*/  ISETP.GT.U32.AND P0, PT, R11, 0x727fffff, PT ;  /* 0x727fffff0b00780c */ /* 0x000fe20003f04070 */
[-C--:B------:R-:W-:Y:S01]  /*0ac0*/  FFMA R3, R3, R0.reuse, R24 ;  /* 0x0000000003037223 */ /* 0x080fe20000000018 */
[-C--:B------:R-:W-:Y:S01]  /*0ad0*/  FFMA R23, R4, R0.reuse, R23 ;  /* 0x0000000004177223 */ /* 0x080fe20000000017 */
[----:B------:R-:W-:-:S10]  /*0ae0*/  FFMA R2, R2, R0, R5 ;  /* 0x0000000002027223 */ /* 0x000fd40000000005 */
[----:B01----:R-:W-:Y:S05]  /*0af0*/  @!P0 BRA `(.L_x_21) ;  /* 0x0000000000148947 */ /* 0x003fea0003800000 */
[----:B------:R-:W-:Y:S02]  /*0b00*/  MOV R11, R19 ;  /* 0x00000013000b7202 */ /* 0x000fe40000000f00 */
[----:B------:R-:W-:-:S07]  /*0b10*/  MOV R0, 0xb30 ;  /* 0x00000b3000007802 */ /* 0x000fce0000000f00 */
[----:B------:R-:W-:Y:S05]  /*0b20*/  CALL.REL.NOINC `($__internal_1_$__cuda_sm20_sqrt_rn_f32_slowpath) ;  /* 0x0000000c00a87944 */ /* 0x000fea0003c00000 */
[----:B------:R-:W-:Y:S01]  /*0b30*/  MOV R0, R20 ;  /* 0x0000001400007202 */ /* 0x000fe20000000f00 */
[----:B------:R-:W-:Y:S06]  /*0b40*/  BRA `(.L_x_22) ;  /* 0x0000000000107947 */ /* 0x000fec0003800000 */
.L_x_21:
[----:B------:R-:W-:Y:S01]  /*0b50*/  FMUL.FTZ R0, R19, R12 ;  /* 0x0000000c13007220 */ /* 0x000fe20000410000 */
[----:B------:R-:W-:-:S03]  /*0b60*/  FMUL.FTZ R4, R12, 0.5 ;  /* 0x3f0000000c047820 */ /* 0x000fc60000410000 */
[----:B------:R-:W-:-:S04]  /*0b70*/  FFMA R5, -R0, R0, R19 ;  /* 0x0000000000057223 */ /* 0x000fc80000000113 */
[----:B------:R-:W-:-:S07]  /*0b80*/  FFMA R0, R5, R4, R0 ;  /* 0x0000000405007223 */ /* 0x000fce0000000000 */
.L_x_22:
[----:B------:R-:W-:Y:S05]  /*0b90*/  BSYNC.RECONVERGENT B0 ;  /* 0x0000000000007941 */ /* 0x000fea0003800200 */
.L_x_20:
        /* <DEDUP_REMOVED lines=8> */
.L_x_24:
[----:B------:R-:W0:Y:S02]  /*0c20*/  MUFU.RCP R13, R0 ;  /* 0x00000000000d7308 */ /* 0x000e240000001000 */
[----:B0-----:R-:W-:-:S04]  /*0c30*/  FFMA R4, R13, R0, -1 ;  /* 0xbf8000000d047423 */ /* 0x001fc80000000000 */
[----:B------:R-:W-:-:S04]  /*0c40*/  FADD.FTZ R4, -R4, -RZ ;  /* 0x800000ff04047221 */ /* 0x000fc80000010100 */
[----:B------:R-:W-:-:S07]  /*0c50*/  FFMA R13, R13, R4, R13 ;  /* 0x000000040d0d7223 */ /* 0x000fce000000000d */
.L_x_25:
[----:B------:R-:W-:Y:S05]  /*0c60*/  BSYNC.RECONVERGENT B0 ;  /* 0x0000000000007941 */ /* 0x000fea0003800200 */
.L_x_23:
[----:B------:R-:W-:Y:S01]  /*0c70*/  UIADD3 UR8, UPT, UPT, UR8, 0x4, URZ ;  /* 0x0000000408087890 */ /* 0x000fe2000fffe0ff */
[-C--:B------:R-:W-:Y:S01]  /*0c80*/  FMUL R0, R13, R13.reuse ;  /* 0x0000000d0d007220 */ /* 0x080fe20000400000 */
[----:B------:R-:W-:Y:S02]  /*0c90*/  IADD3 R14, P0, PT, R14, 0x60, RZ ;  /* 0x000000600e0e7810 */ /* 0x000fe40007f1e0ff */
[----:B------:R-:W-:Y:S01]  /*0ca0*/  UISETP.NE.AND UP0, UPT, UR8, URZ, UPT ;  /* 0x000000ff0800728c */ /* 0x000fe2000bf05270 */
[----:B------:R-:W-:Y:S01]  /*0cb0*/  FMUL R0, R0, R13 ;  /* 0x0000000d00007220 */ /* 0x000fe20000400000 */
[----:B------:R-:W-:-:S03]  /*0cc0*/  IADD3.X R15, PT, PT, RZ, R15, RZ, P0, !PT ;  /* 0x0000000fff0f7210 */ /* 0x000fc600007fe4ff */
[-C--:B------:R-:W-:Y:S01]  /*0cd0*/  FFMA R3, R22, R0.reuse, R3 ;  /* 0x0000000016037223 */ /* 0x080fe20000000003 */
[-C--:B------:R-:W-:Y:S01]  /*0ce0*/  FFMA R23, R6, R0.reuse, R23 ;  /* 0x0000000006177223 */ /* 0x080fe20000000017 */
[----:B------:R-:W-:Y:S02]  /*0cf0*/  FFMA R2, R25, R0, R2 ;  /* 0x0000000019027223 */ /* 0x000fe40000000002 */
[----:B------:R-:W-:Y:S05]  /*0d00*/  BRA.U UP0, `(.L_x_26) ;  /* 0xfffffff500407547 */ /* 0x000fea000b83ffff */
.L_x_1:
[----:B------:R-:W-:-:S09]  /*0d10*/  UISETP.NE.AND UP0, UPT, UR6, URZ, UPT ;  /* 0x000000ff0600728c */ /* 0x000fd2000bf05270 */
[----:B------:R-:W-:Y:S05]  /*0d20*/  BRA.U !UP0, `(.L_x_0) ;  /* 0x0000000908287547 */ /* 0x000fea000b800000 */
[----:B------:R-:W-:-:S09]  /*0d30*/  UISETP.NE.AND UP0, UPT, UR6, 0x1, UPT ;  /* 0x000000010600788c */ /* 0x000fd2000bf05270 */
[----:B------:R-:W-:Y:S05]  /*0d40*/  BRA.U !UP0, `(.L_x_27) ;  /* 0x0000000508607547 */ /* 0x000fea000b800000 */
[----:B------:R-:W0:Y:S02]  /*0d50*/  LDC.64 R24, c[0x0][0x380] ;  /* 0x0000e000ff187b82 */ /* 0x000e240000000a00 */
[----:B0-----:R-:W-:-:S05]  /*0d60*/  IMAD.WIDE.U32 R24, R7, 0x18, R24 ;  /* 0x0000001807187825 */ /* 0x001fca00078e0018 */
        /* <DEDUP_REMOVED lines=19> */
.L_x_29:
[----:B------:R-:W-:Y:S01]  /*0ea0*/  FMUL.FTZ R0, R11, R4 ;  /* 0x000000040b007220 */ /* 0x000fe20000410000 */
[----:B------:R-:W-:-:S03]  /*0eb0*/  FMUL.FTZ R4, R4, 0.5 ;  /* 0x3f00000004047820 */ /* 0x000fc60000410000 */
[----:B------:R-:W-:-:S04]  /*0ec0*/  FFMA R5, -R0, R0, R11 ;  /* 0x0000000000057223 */ /* 0x000fc8000000010b */
[----:B------:R-:W-:-:S07]  /*0ed0*/  FFMA R0, R5, R4, R0 ;  /* 0x0000000405007223 */ /* 0x000fce0000000000 */
.L_x_30:
[----:B------:R-:W-:Y:S05]  /*0ee0*/  BSYNC.RECONVERGENT B0 ;  /* 0x0000000000007941 */ /* 0x000fea0003800200 */
.L_x_28:
        /* <DEDUP_REMOVED lines=8> */
.L_x_32:
[----:B------:R-:W0:Y:S02]  /*0f70*/  MUFU.RCP R13, R0 ;  /* 0x00000000000d7308 */ /* 0x000e240000001000 */
[----:B0-----:R-:W-:-:S04]  /*0f80*/  FFMA R4, R13, R0, -1 ;  /* 0xbf8000000d047423 */ /* 0x001fc80000000000 */
[----:B------:R-:W-:-:S04]  /*0f90*/  FADD.FTZ R4, -R4, -RZ ;  /* 0x800000ff04047221 */ /* 0x000fc80000010100 */
[----:B------:R-:W-:-:S07]  /*0fa0*/  FFMA R13, R13, R4, R13 ;  /* 0x000000040d0d7223 */ /* 0x000fce000000000d */
.L_x_33:
[----:B------:R-:W-:Y:S05]  /*0fb0*/  BSYNC.RECONVERGENT B0 ;  /* 0x0000000000007941 */ /* 0x000fea0003800200 */
.L_x_31:
[----:B------:R-:W2:Y:S04]  /*0fc0*/  LDG.E R0, desc[UR10][R24.64+0x1c] ;  /* 0x00001c0a18007981 */ /* 0x000ea8000c1e1900 */
[----:B------:R-:W3:Y:S04]  /*0fd0*/  LDG.E R11, desc[UR10][R24.64+0x18] ;  /* 0x0000180a180b7981 */ /* 0x000ee8000c1e1900 */
[----:B------:R-:W4:Y:S01]  /*0fe0*/  LDG.E R19, desc[UR10][R24.64+0x20] ;  /* 0x0000200a18137981 */ /* 0x000f22000c1e1900 */
[----:B------:R-:W-:Y:S01]  /*0ff0*/  BSSY.RECONVERGENT B0, `(.L_x_34) ;  /* 0x000001a000007945 */ /* 0x000fe20003800200 */
[----:B--2---:R-:W-:Y:S01]  /*1000*/  FADD R5, -R9, R0 ;  /* 0x0000000009057221 */ /* 0x004fe20000000100 */
[----:B------:R-:W-:Y:S01]  /*1010*/  FMUL R0, R13, R13 ;  /* 0x0000000d0d007220 */ /* 0x000fe20000400000 */
[----:B---3--:R-:W-:-:S02]  /*1020*/  FADD R6, -R10, R11 ;  /* 0x0000000b0a067221 */ /* 0x008fc40000000100 */
[----:B------:R-:W-:Y:S01]  /*1030*/  FMUL R11, R5, R5 ;  /* 0x00000005050b7220 */ /* 0x000fe20000400000 */
[----:B------:R-:W-:Y:S01]  /*1040*/  FMUL R0, R0, R13 ;  /* 0x0000000d00007220 */ /* 0x000fe20000400000 */
[----:B----4-:R-:W-:Y:S02]  /*1050*/  FADD R4, -R8, R19 ;  /* 0x0000001308047221 */ /* 0x010fe40000000100 */
[----:B------:R-:W-:Y:S01]  /*1060*/  FFMA R11, R6, R6, R11 ;  /* 0x00000006060b7223 */ /* 0x000fe2000000000b */
[-C--:B------:R-:W-:Y:S01]  /*1070*/  FFMA R3, R22, R0.reuse, R3 ;  /* 0x0000000016037223 */ /* 0x080fe20000000003 */
[-C--:B------:R-:W-:Y:S01]  /*1080*/  FFMA R14, R14, R0.reuse, R23 ;  /* 0x000000000e0e7223 */ /* 0x080fe20000000017 */
[----:B------:R-:W-:Y:S01]  /*1090*/  FFMA R15, R15, R0, R2 ;  /* 0x000000000f0f7223 */ /* 0x000fe20000000002 */
        /* <DEDUP_REMOVED lines=11> */
.L_x_35:
[----:B------:R-:W-:Y:S01]  /*1150*/  FMUL.FTZ R0, R19, R12 ;  /* 0x0000000c13007220 */ /* 0x000fe20000410000 */
[----:B------:R-:W-:-:S03]  /*1160*/  FMUL.FTZ R2, R12, 0.5 ;  /* 0x3f0000000c027820 */ /* 0x000fc60000410000 */
[----:B------:R-:W-:-:S04]  /*1170*/  FFMA R11, -R0, R0, R19 ;  /* 0x00000000000b7223 */ /* 0x000fc80000000113 */
[----:B------:R-:W-:-:S07]  /*1180*/  FFMA R0, R11, R2, R0 ;  /* 0x000000020b007223 */ /* 0x000fce0000000000 */
.L_x_36:
[----:B------:R-:W-:Y:S05]  /*1190*/  BSYNC.RECONVERGENT B0 ;  /* 0x0000000000007941 */ /* 0x000fea0003800200 */
.L_x_34:
        /* <DEDUP_REMOVED lines=8> */
.L_x_38:
[----:B------:R-:W0:Y:S02]  /*1220*/  MUFU.RCP R13, R0 ;  /* 0x00000000000d7308 */ /* 0x000e240000001000 */
[----:B0-----:R-:W-:-:S04]  /*1230*/  FFMA R2, R13, R0, -1 ;  /* 0xbf8000000d027423 */ /* 0x001fc80000000000 */
[----:B------:R-:W-:-:S04]  /*1240*/  FADD.FTZ R2, -R2, -RZ ;  /* 0x800000ff02027221 */ /* 0x000fc80000010100 */
[----:B------:R-:W-:-:S07]  /*1250*/  FFMA R13, R13, R2, R13 ;  /* 0x000000020d0d7223 */ /* 0x000fce000000000d */
.L_x_39:
[----:B------:R-:W-:Y:S05]  /*1260*/  BSYNC.RECONVERGENT B0 ;  /* 0x0000000000007941 */ /* 0x000fea0003800200 */
.L_x_37:
[----:B------:R-:W-:Y:S01]  /*1270*/  FMUL R0, R13, R13 ;  /* 0x0000000d0d007220 */ /* 0x000fe20000400000 */
[----:B------:R-:W-:-:S03]  /*1280*/  IADD3 R7, PT, PT, R7, 0x2, RZ ;  /* 0x0000000207077810 */ /* 0x000fc60007ffe0ff */
[----:B------:R-:W-:-:S04]  /*1290*/  FMUL R0, R0, R13 ;  /* 0x0000000d00007220 */ /* 0x000fc80000400000 */
[-C--:B------:R-:W-:Y:S01]  /*12a0*/  FFMA R3, R6, R0.reuse, R3 ;  /* 0x0000000006037223 */ /* 0x080fe20000000003 */
[-C--:B------:R-:W-:Y:S01]  /*12b0*/  FFMA R23, R5, R0.reuse, R14 ;  /* 0x0000000005177223 */ /* 0x080fe2000000000e */
[----:B------:R-:W-:-:S07]  /*12c0*/  FFMA R2, R4, R0, R15 ;  /* 0x0000000004027223 */ /* 0x000fce000000000f */
.L_x_27:
[----:B------:R-:W0:Y:S02]  /*12d0*/  LDCU UR4, c[0x0][0x38c] ;  /* 0x00007180ff0477ac */ /* 0x000e240008000800 */
[----:B0-----:R-:W-:-:S04]  /*12e0*/  ULOP3.LUT UR4, UR4, 0x1, URZ, 0xc0, !UPT ;  /* 0x0000000104047892 */ /* 0x001fc8000f8ec0ff */
[----:B------:R-:W-:-:S09]  /*12f0*/  UISETP.NE.U32.AND UP0, UPT, UR4, 0x1, UPT ;  /* 0x000000010400788c */ /* 0x000fd2000bf05070 */
[----:B------:R-:W-:Y:S05]  /*1300*/  BRA.U UP0, `(.L_x_0) ;  /* 0x0000000100b07547 */ /* 0x000fea000b800000 */
        /* <DEDUP_REMOVED lines=21> */
.L_x_41:
[----:B------:R-:W-:Y:S01]  /*1460*/  FMUL.FTZ R0, R11, R8 ;  /* 0x000000080b007220 */ /* 0x000fe20000410000 */
[----:B------:R-:W-:-:S03]  /*1470*/  FMUL.FTZ R6, R8, 0.5 ;  /* 0x3f00000008067820 */ /* 0x000fc60000410000 */
[----:B------:R-:W-:-:S04]  /*1480*/  FFMA R7, -R0, R0, R11 ;  /* 0x0000000000077223 */ /* 0x000fc8000000010b */
[----:B------:R-:W-:-:S07]  /*1490*/  FFMA R0, R7, R6, R0 ;  /* 0x0000000607007223 */ /* 0x000fce0000000000 */
.L_x_42:
[----:B------:R-:W-:Y:S05]  /*14a0*/  BSYNC.RECONVERGENT B0 ;  /* 0x0000000000007941 */ /* 0x000fea0003800200 */
.L_x_40:
        /* <DEDUP_REMOVED lines=8> */
.L_x_44:
[----:B------:R-:W0:Y:S02]  /*1530*/  MUFU.RCP R13, R0 ;  /* 0x00000000000d7308 */ /* 0x000e240000001000 */
[----:B0-----:R-:W-:-:S04]  /*1540*/  FFMA R6, R13, R0, -1 ;  /* 0xbf8000000d067423 */ /* 0x001fc80000000000 */
[----:B------:R-:W-:-:S04]  /*1550*/  FADD.FTZ R6, -R6, -RZ ;  /* 0x800000ff06067221 */ /* 0x000fc80000010100 */
[----:B------:R-:W-:-:S07]  /*1560*/  FFMA R13, R13, R6, R13 ;  /* 0x000000060d0d7223 */ /* 0x000fce000000000d */
.L_x_45:
[----:B------:R-:W-:Y:S05]  /*1570*/  BSYNC.RECONVERGENT B0 ;  /* 0x0000000000007941 */ /* 0x000fea0003800200 */
.L_x_43:
[----:B------:R-:W-:-:S04]  /*1580*/  FMUL R0, R13, R13 ;  /* 0x0000000d0d007220 */ /* 0x000fc80000400000 */
[----:B------:R-:W-:-:S04]  /*1590*/  FMUL R0, R0, R13 ;  /* 0x0000000d00007220 */ /* 0x000fc80000400000 */
[-C--:B------:R-:W-:Y:S01]  /*15a0*/  FFMA R3, R10, R0.reuse, R3 ;  /* 0x000000000a037223 */ /* 0x080fe20000000003 */
[-C--:B------:R-:W-:Y:S01]  /*15b0*/  FFMA R23, R4, R0.reuse, R23 ;  /* 0x0000000004177223 */ /* 0x080fe20000000017 */
[----:B------:R-:W-:-:S07]  /*15c0*/  FFMA R2, R5, R0, R2 ;  /* 0x0000000005027223 */ /* 0x000fce0000000002 */
.L_x_0:
[----:B------:R-:W2:Y:S01]  /*15d0*/  LDG.E R0, desc[UR10][R16.64+0xc] ;  /* 0x00000c0a10007981 */ /* 0x000ea2000c1e1900 */
[----:B------:R-:W2:Y:S03]  /*15e0*/  LDCU UR4, c[0x0][0x388] ;  /* 0x00007100ff0477ac */ /* 0x000ea60008000800 */
[----:B------:R-:W3:Y:S04]  /*15f0*/  LDG.E R4, desc[UR10][R16.64+0x10] ;  /* 0x0000100a10047981 */ /* 0x000ee8000c1e1900 */
[----:B------:R-:W4:Y:S01]  /*1600*/  LDG.E R5, desc[UR10][R16.64+0x14] ;  /* 0x0000140a10057981 */ /* 0x000f22000c1e1900 */
[----:B--2---:R-:W-:Y:S01]  /*1610*/  FFMA R3, R3, UR4, R0 ;  /* 0x0000000403037c23 */ /* 0x004fe20008000000 */
[----:B---3--:R-:W-:-:S04]  /*1620*/  FFMA R23, R23, UR4, R4 ;  /* 0x0000000417177c23 */ /* 0x008fc80008000004 */
[----:B------:R-:W-:Y:S01]  /*1630*/  STG.E desc[UR10][R16.64+0xc], R3 ;  /* 0x00000c0310007986 */ /* 0x000fe2000c10190a */
[----:B----4-:R-:W-:-:S03]  /*1640*/  FFMA R5, R2, UR4, R5 ;  /* 0x0000000402057c23 */ /* 0x010fc60008000005 */
[----:B------:R-:W-:Y:S04]  /*1650*/  STG.E desc[UR10][R16.64+0x10], R23 ;  /* 0x0000101710007986 */ /* 0x000fe8000c10190a */
[----:B------:R-:W-:Y:S01]  /*1660*/  STG.E desc[UR10][R16.64+0x14], R5 ;  /* 0x0000140510007986 */ /* 0x000fe2000c10190a */
[----:B------:R-:W-:Y:S05]  /*1670*/  EXIT ;  /* 0x000000000000794d */ /* 0x000fea0003800000 */
        .weak           $__internal_0_$__cuda_sm20_rcp_rn_f32_slowpath
        .type           $__internal_0_$__cuda_sm20_rcp_rn_f32_slowpath,@function
        .size           $__internal_0_$__cuda_sm20_rcp_rn_f32_slowpath,($__internal_1_$__cuda_sm20_sqrt_rn_f32_slowpath - $__internal_0_$__cuda_sm20_rcp_rn_f32_slowpath)
$__internal_0_$__cuda_sm20_rcp_rn_f32_slowpath:
[----:B------:R-:W-:Y:S01]  /*1680*/  SHF.L.U32 R11, R0, 0x1, RZ ;  /* 0x00000001000b7819 */ /* 0x000fe200000006ff */
[----:B------:R-:W-:Y:S03]  /*1690*/  BSSY.RECONVERGENT B1, `(.L_x_46) ;  /* 0x0000030000017945 */ /* 0x000fe60003800200 */
[----:B------:R-:W-:-:S04]  /*16a0*/  SHF.R.U32.HI R11, RZ, 0x18, R11 ;  /* 0x00000018ff0b7819 */ /* 0x000fc8000001160b */
[----:B------:R-:W-:-:S13]  /*16b0*/  ISETP.NE.U32.AND P0, PT, R11, RZ, PT ;  /* 0x000000ff0b00720c */ /* 0x000fda0003f05070 */
[----:B------:R-:W-:Y:S05]  /*16c0*/  @P0 BRA `(.L_x_47) ;  /* 0x0000000000280947 */ /* 0x000fea0003800000 */
[----:B------:R-:W-:-:S04]  /*16d0*/  SHF.L.U32 R11, R0, 0x1, RZ ;  /* 0x00000001000b7819 */ /* 0x000fc800000006ff */
[----:B------:R-:W-:-:S13]  /*16e0*/  ISETP.NE.AND P0, PT, R11, RZ, PT ;  /* 0x000000ff0b00720c */ /* 0x000fda0003f05270 */
[----:B------:R-:W-:Y:S01]  /*16f0*/  @P0 FFMA R18, R0, 1.84467440737095516160e+19, RZ ;  /* 0x5f80000000120823 */ /* 0x000fe200000000ff */
[----:B------:R-:W-:Y:S08]  /*1700*/  @!P0 MUFU.RCP R13, R0 ;  /* 0x00000000000d8308 */ /* 0x000ff00000001000 */
[----:B------:R-:W0:Y:S02]  /*1710*/  @P0 MUFU.RCP R11, R18 ;  /* 0x00000012000b0308 */ /* 0x000e240000001000 */
[----:B0-----:R-:W-:-:S04]  /*1720*/  @P0 FFMA R20, R18, R11, -1 ;  /* 0xbf80000012140423 */ /* 0x001fc8000000000b */
[----:B------:R-:W-:-:S04]  /*1730*/  @P0 FADD.FTZ R20, -R20, -RZ ;  /* 0x800000ff14140221 */ /* 0x000fc80000010100 */
[----:B------:R-:W-:-:S04]  /*1740*/  @P0 FFMA R20, R11, R20, R11 ;  /* 0x000000140b140223 */ /* 0x000fc8000000000b */
[----:B------:R-:W-:Y:S01]  /*1750*/  @P0 FFMA R13, R20, 1.84467440737095516160e+19, RZ ;  /* 0x5f800000140d0823 */ /* 0x000fe200000000ff */
[----:B------:R-:W-:Y:S06]  /*1760*/  BRA `(.L_x_48) ;  /* 0x0000000000887947 */ /* 0x000fec0003800000 */
.L_x_47:
[----:B------:R-:W-:-:S04]  /*1770*/  IADD3 R13, PT, PT, R11, -0xfd, RZ ;  /* 0xffffff030b0d7810 */ /* 0x000fc80007ffe0ff */
[----:B------:R-:W-:-:S13]  /*1780*/  ISETP.GT.U32.AND P0, PT, R13, 0x1, PT ;  /* 0x000000010d00780c */ /* 0x000fda0003f04070 */
[----:B------:R-:W-:Y:S05]  /*1790*/  @P0 BRA `(.L_x_49) ;  /* 0x0000000000780947 */ /* 0x000fea0003800000 */
[----:B------:R-:W-:Y:S01]  /*17a0*/  LOP3.LUT R27, R0, 0x7fffff, RZ, 0xc0, !PT ;  /* 0x007fffff001b7812 */ /* 0x000fe200078ec0ff */
[----:B------:R-:W-:-:S03]  /*17b0*/  HFMA2 R20, -RZ, RZ, 0, 1.78813934326171875e-07 ;  /* 0x00000003ff147431 */ /* 0x000fc600000001ff */
[----:B------:R-:W-:-:S04]  /*17c0*/  LOP3.LUT R27, R27, 0x3f800000, RZ, 0xfc, !PT ;  /* 0x3f8000001b1b7812 */ /* 0x000fc800078efcff */
[----:B------:R-:W0:Y:S01]  /*17d0*/  MUFU.RCP R19, R27 ;  /* 0x0000001b00137308 */ /* 0x000e220000001000 */
[----:B------:R-:W-:Y:S01]  /*17e0*/  SHF.L.U32 R20, R20, R13, RZ ;  /* 0x0000000d14147219 */ /* 0x000fe200000006ff */
[----:B0-----:R-:W-:-:S04]  /*17f0*/  FFMA R26, R27, R19, -1 ;  /* 0xbf8000001b1a7423 */ /* 0x001fc80000000013 */
[----:B------:R-:W-:-:S04]  /*1800*/  FADD.FTZ R26, -R26, -RZ ;  /* 0x800000ff1a1a7221 */ /* 0x000fc80000010100 */
[CCC-:B------:R-:W-:Y:S01]  /*1810*/  FFMA.RM R18, R19.reuse, R26.reuse, R19.reuse ;  /* 0x0000001a13127223 */ /* 0x1c0fe20000004013 */
[----:B------:R-:W-:-:S04]  /*1820*/  FFMA.RP R19, R19, R26, R19 ;  /* 0x0000001a13137223 */ /* 0x000fc80000008013 */
[C---:B------:R-:W-:Y:S02]  /*1830*/  LOP3.LUT R21, R18.reuse, 0x7fffff, RZ, 0xc0, !PT ;  /* 0x007fffff12157812 */ /* 0x040fe400078ec0ff */
[----:B------:R-:W-:Y:S02]  /*1840*/  FSETP.NEU.FTZ.AND P0, PT, R18, R19, PT ;  /* 0x000000131200720b */ /* 0x000fe40003f1d000 */
[----:B------:R-:W-:Y:S02]  /*1850*/  LOP3.LUT R21, R21, 0x800000, RZ, 0xfc, !PT ;  /* 0x0080000015157812 */ /* 0x000fe400078efcff */
[----:B------:R-:W-:Y:S02]  /*1860*/  SEL R18, RZ, 0xffffffff, !P0 ;  /* 0xffffffffff127807 */ /* 0x000fe40004000000 */
[----:B------:R-:W-:Y:S02]  /*1870*/  LOP3.LUT R20, R20, R21, RZ, 0xc0, !PT ;  /* 0x0000001514147212 */ /* 0x000fe400078ec0ff */
[----:B------:R-:W-:-:S02]  /*1880*/  IADD3 R18, PT, PT, -R18, RZ, RZ ;  /* 0x000000ff12127210 */ /* 0x000fc40007ffe1ff */
[-C--:B------:R-:W-:Y:S02]  /*1890*/  SHF.R.U32.HI R20, RZ, R13.reuse, R20 ;  /* 0x0000000dff147219 */ /* 0x080fe40000011614 */
[----:B------:R-:W-:Y:S02]  /*18a0*/  LOP3.LUT P1, RZ, R18, R13, R21, 0xf8, !PT ;  /* 0x0000000d12ff7212 */ /* 0x000fe4000782f815 */
[C---:B------:R-:W-:Y:S02]  /*18b0*/  LOP3.LUT P0, RZ, R20.reuse, 0x1, RZ, 0xc0, !PT ;  /* 0x0000000114ff7812 */ /* 0x040fe4000780c0ff */
[----:B------:R-:W-:Y:S02]  /*18c0*/  LOP3.LUT P2, RZ, R20, 0x2, RZ, 0xc0, !PT ;  /* 0x0000000214ff7812 */ /* 0x000fe4000784c0ff */
[----:B------:R-:W-:Y:S02]  /*18d0*/  IADD3 R18, PT, PT, R11, -0xfc, RZ ;  /* 0xffffff040b127810 */ /* 0x000fe40007ffe0ff */
[----:B------:R-:W-:-:S02]  /*18e0*/  PLOP3.LUT P0, PT, P0, P1, P2, 0xe0, 0x0 ;  /* 0x000000000000781c */ /* 0x000fc40000703c20 */
[----:B------:R-:W-:Y:S02]  /*18f0*/  LOP3.LUT P1, RZ, R0, 0x7fffff, RZ, 0xc0, !PT ;  /* 0x007fffff00ff7812 */ /* 0x000fe4000782c0ff */
[----:B------:R-:W-:-:S04]  /*1900*/  SEL R13, RZ, 0x1, !P0 ;  /* 0x00000001ff0d7807 */ /* 0x000fc80004000000 */
[----:B------:R-:W-:-:S04]  /*1910*/  IADD3 R13, PT, PT, -R13, RZ, RZ ;  /* 0x000000ff0d0d7210 */ /* 0x000fc80007ffe1ff */
[----:B------:R-:W-:Y:S02]  /*1920*/  ISETP.GE.AND P0, PT, R13, RZ, PT ;  /* 0x000000ff0d00720c */ /* 0x000fe40003f06270 */
[----:B------:R-:W-:-:S11]  /*1930*/  SHF.R.U32.HI R13, RZ, R18, R21 ;  /* 0x00000012ff0d7219 */ /* 0x000fd60000011615 */
[----:B------:R-:W-:-:S04]  /*1940*/  @!P0 IADD3 R13, PT, PT, R13, 0x1, RZ ;  /* 0x000000010d0d8810 */ /* 0x000fc80007ffe0ff */
[----:B------:R-:W-:-:S04]  /*1950*/  @!P1 SHF.L.U32 R13, R13, 0x1, RZ ;  /* 0x000000010d0d9819 */ /* 0x000fc800000006ff */
[----:B------:R-:W-:Y:S01]  /*1960*/  LOP3.LUT R13, R13, 0x80000000, R0, 0xf8, !PT ;  /* 0x800000000d0d7812 */ /* 0x000fe200078ef800 */
[----:B------:R-:W-:Y:S06]  /*1970*/  BRA `(.L_x_48) ;  /* 0x0000000000047947 */ /* 0x000fec0003800000 */
.L_x_49:
[----:B------:R0:W1:Y:S02]  /*1980*/  MUFU.RCP R13, R0 ;  /* 0x00000000000d7308 */ /* 0x0000640000001000 */
.L_x_48:
[----:B------:R-:W-:Y:S05]  /*1990*/  BSYNC.RECONVERGENT B1 ;  /* 0x0000000000017941 */ /* 0x000fea0003800200 */
.L_x_46:
[----:B------:R-:W-:Y:S01]  /*19a0*/  HFMA2 R19, -RZ, RZ, 0, 0 ;  /* 0x00000000ff137431 */ /* 0x000fe200000001ff */
[----:B------:R-:W-:-:S04]  /*19b0*/  MOV R18, R12 ;  /* 0x0000000c00127202 */ /* 0x000fc80000000f00 */
[----:B01----:R-:W-:Y:S05]  /*19c0*/  RET.REL.NODEC R18 `(_Z9bodyForceP4Bodyfi) ;  /* 0xffffffe4128c7950 */ /* 0x003fea0003c3ffff */
        .weak           $__internal_1_$__cuda_sm20_sqrt_rn_f32_slowpath
        .type           $__internal_1_$__cuda_sm20_sqrt_rn_f32_slowpath,@function
        .size           $__internal_1_$__cuda_sm20_sqrt_rn_f32_slowpath,(.L_x_53 - $__internal_1_$__cuda_sm20_sqrt_rn_f32_slowpath)
$__internal_1_$__cuda_sm20_sqrt_rn_f32_slowpath:
[----:B------:R-:W-:-:S13]  /*19d0*/  LOP3.LUT P0, RZ, R11, 0x7fffffff, RZ, 0xc0, !PT ;  /* 0x7fffffff0bff7812 */ /* 0x000fda000780c0ff */
[----:B------:R-:W-:Y:S01]  /*19e0*/  @!P0 MOV R20, R11 ;  /* 0x0000000b00148202 */ /* 0x000fe20000000f00 */
[----:B------:R-:W-:Y:S06]  /*19f0*/  @!P0 BRA `(.L_x_50) ;  /* 0x0000000000408947 */ /* 0x000fec0003800000 */
[----:B------:R-:W-:-:S13]  /*1a00*/  FSETP.GEU.FTZ.AND P0, PT, R11, RZ, PT ;  /* 0x000000ff0b00720b */ /* 0x000fda0003f1e000 */
[----:B------:R-:W-:Y:S01]  /*1a10*/  @!P0 MOV R20, 0x7fffffff ;  /* 0x7fffffff00148802 */ /* 0x000fe20000000f00 */
[----:B------:R-:W-:Y:S06]  /*1a20*/  @!P0 BRA `(.L_x_50) ;  /* 0x0000000000348947 */ /* 0x000fec0003800000 */
[----:B------:R-:W-:-:S13]  /*1a30*/  FSETP.GTU.FTZ.AND P0, PT, |R11|, +INF , PT ;  /* 0x7f8000000b00780b */ /* 0x000fda0003f1c200 */
[----:B------:R-:W-:Y:S01]  /*1a40*/  @P0 FADD.FTZ R20, R11, 1 ;  /* 0x3f8000000b140421 */ /* 0x000fe20000010000 */
[----:B------:R-:W-:Y:S06]  /*1a50*/  @P0 BRA `(.L_x_50) ;  /* 0x0000000000280947 */ /* 0x000fec0003800000 */
[----:B------:R-:W-:-:S13]  /*1a60*/  FSETP.NEU.FTZ.AND P0, PT, |R11|, +INF , PT ;  /* 0x7f8000000b00780b */ /* 0x000fda0003f1d200 */
[----:B------:R-:W-:Y:S01]  /*1a70*/  @P0 FFMA R19, R11, 1.84467440737095516160e+19, RZ ;  /* 0x5f8000000b130823 */ /* 0x000fe200000000ff */
[----:B------:R-:W-:-:S03]  /*1a80*/  @!P0 MOV R20, R11 ;  /* 0x0000000b00148202 */ /* 0x000fc60000000f00 */
[----:B------:R-:W0:Y:S02]  /*1a90*/  @P0 MUFU.RSQ R12, R19 ;  /* 0x00000013000c0308 */ /* 0x000e240000001400 */
[----:B0-----:R-:W-:Y:S01]  /*1aa0*/  @P0 FMUL.FTZ R18, R19, R12 ;  /* 0x0000000c13120220 */ /* 0x001fe20000410000 */
[----:B------:R-:W-:-:S03]  /*1ab0*/  @P0 FMUL.FTZ R12, R12, 0.5 ;  /* 0x3f0000000c0c0820 */ /* 0x000fc60000410000 */
[----:B------:R-:W-:-:S04]  /*1ac0*/  @P0 FADD.FTZ R13, -R18, -RZ ;  /* 0x800000ff120d0221 */ /* 0x000fc80000010100 */
[----:B------:R-:W-:-:S04]  /*1ad0*/  @P0 FFMA R13, R18, R13, R19 ;  /* 0x0000000d120d0223 */ /* 0x000fc80000000013 */
[----:B------:R-:W-:-:S04]  /*1ae0*/  @P0 FFMA R12, R13, R12, R18 ;  /* 0x0000000c0d0c0223 */ /* 0x000fc80000000012 */
[----:B------:R-:W-:-:S07]  /*1af0*/  @P0 FMUL.FTZ R20, R12, 2.3283064365386962891e-10 ;  /* 0x2f8000000c140820 */ /* 0x000fce0000410000 */
.L_x_50:
[----:B------:R-:W-:Y:S01]  /*1b00*/  HFMA2 R13, -RZ, RZ, 0, 0 ;  /* 0x00000000ff0d7431 */ /* 0x000fe200000001ff */
[----:B------:R-:W-:-:S04]  /*1b10*/  MOV R12, R0 ;  /* 0x00000000000c7202 */ /* 0x000fc80000000f00 */
[----:B------:R-:W-:Y:S05]  /*1b20*/  RET.REL.NODEC R12 `(_Z9bodyForceP4Bodyfi) ;  /* 0xffffffe40c347950 */ /* 0x000fea0003c3ffff */
.L_x_51:
[----:B------:R-:W-:-:S00]  /*1b30*/  BRA `(.L_x_51) ;  /* 0xfffffffc00fc7947 */ /* 0x000fc0000383ffff */
[----:B------:R-:W-:-:S00]  /*1b40*/  NOP ;  /* 0x0000000000007918 */ /* 0x000fc00000000000 */
        /* <DEDUP_REMOVED lines=11> */
.L_x_53:


//--------------------- .nv.shared.reserved.0     --------------------------
	.section	.nv.shared.reserved.0,"aw",@nobits
	.weak		__nv_reservedSMEM_offset_0_alias
	.size		__nv_reservedSMEM_offset_0_alias, 0, 64
	.other		__nv_reservedSMEM_offset_0_alias,@"STO_CUDA_RESERVED_SHARED STV_DEFAULT"
__nv_reservedSMEM_offset_0_alias:
	.zero		0
	.zero		64


//--------------------- .nv.constant0._Z9bodyForceP4Bodyfi --------------------------
	.section	.nv.constant0._Z9bodyForceP4Bodyfi,"a",@progbits
	.sectionflags	@""
	.align	4
.nv.constant0._Z9bodyForceP4Bodyfi:
	.zero		912


//--------------------- SYMBOLS --------------------------

	.type		.nv.reservedSmem.offset0,@object
	.size		.nv.reservedSmem.offset0,0x4
